//
// Generated by NVIDIA NVVM Compiler
//
// Compiler Build ID: CL-36424714
// Cuda compilation tools, release 13.0, V13.0.88
// Based on NVVM 20.0.0
//

.version 9.0
.target sm_100
.address_size 64

	// .globl	_Z11SomaVetoresPiS_S_i

.visible .entry _Z11SomaVetoresPiS_S_i(
	.param .u64 .ptr .align 1 _Z11SomaVetoresPiS_S_i_param_0,
	.param .u64 .ptr .align 1 _Z11SomaVetoresPiS_S_i_param_1,
	.param .u64 .ptr .align 1 _Z11SomaVetoresPiS_S_i_param_2,
	.param .u32 _Z11SomaVetoresPiS_S_i_param_3
)
{
	.reg .pred 	%p<2>;
	.reg .b32 	%r<9>;
	.reg .b64 	%rd<11>;

	ld.param.u64 	%rd1, [_Z11SomaVetoresPiS_S_i_param_0];
	ld.param.u64 	%rd2, [_Z11SomaVetoresPiS_S_i_param_1];
	ld.param.u64 	%rd3, [_Z11SomaVetoresPiS_S_i_param_2];
	ld.param.u32 	%r2, [_Z11SomaVetoresPiS_S_i_param_3];
	mov.u32 	%r3, %ntid.x;
	mov.u32 	%r4, %ctaid.x;
	mov.u32 	%r5, %tid.x;
	mad.lo.s32 	%r1, %r3, %r4, %r5;
	setp.ge.s32 	%p1, %r1, %r2;
	@%p1 bra 	$L__BB0_2;
	cvta.to.global.u64 	%rd4, %rd1;
	cvta.to.global.u64 	%rd5, %rd2;
	cvta.to.global.u64 	%rd6, %rd3;
	mul.wide.s32 	%rd7, %r1, 4;
	add.s64 	%rd8, %rd4, %rd7;
	ld.global.u32 	%r6, [%rd8];
	add.s64 	%rd9, %rd5, %rd7;
	ld.global.u32 	%r7, [%rd9];
	add.s32 	%r8, %r7, %r6;
	add.s64 	%rd10, %rd6, %rd7;
	st.global.u32 	[%rd10], %r8;
$L__BB0_2:
	ret;

}


// ===== COMPILED SASS (sm_100) =====

	.target	sm_100

	.elftype	@"ET_EXEC"


//--------------------- .note.nv.tkinfo           --------------------------
	.section	.note.nv.tkinfo,"",@"SHT_NOTE"
	.sectionflags	@"SHF_NOTE_NV_TKINFO"
	.tkinfo
        /*0018*/ 	.word	0x00000002
        /*0030*/ 	.string	""
        /*0030*/ 	.string	"ptxas"
        /*0030*/ 	.string	"Cuda compilation tools, release 13.0, V13.0.88"
        /*0030*/ 	.string	"Build cuda_13.0.r13.0/compiler.36424714_0"
        /*0030*/ 	.string	"-arch sm_100 -m 64 "



//--------------------- .note.nv.cuinfo           --------------------------
	.section	.note.nv.cuinfo,"",@"SHT_NOTE"
	.sectionflags	@"SHF_NOTE_NV_CUINFO"
        /*0018*/ 	.short	0x0002
        /*001a*/ 	.short	0x0064
        /*001c*/ 	.short	0x0082
	.zero		2


//--------------------- .nv.info                  --------------------------
	.section	.nv.info,"",@"SHT_CUDA_INFO"
	.align	4


	//----- nvinfo : EIATTR_REGCOUNT
	.align		4
        /*0000*/ 	.byte	0x04, 0x2f
        /*0002*/ 	.short	(.L_1 - .L_0)
	.align		4
.L_0:
        /*0004*/ 	.word	index@(_Z11SomaVetoresPiS_S_i)
        /*0008*/ 	.word	0x0000000c


	//----- nvinfo : EIATTR_FRAME_SIZE
	.align		4
.L_1:
        /*000c*/ 	.byte	0x04, 0x11
        /*000e*/ 	.short	(.L_3 - .L_2)
	.align		4
.L_2:
        /*0010*/ 	.word	index@(_Z11SomaVetoresPiS_S_i)
        /*0014*/ 	.word	0x00000000


	//----- nvinfo : EIATTR_MIN_STACK_SIZE
	.align		4
.L_3:
        /*0018*/ 	.byte	0x04, 0x12
        /*001a*/ 	.short	(.L_5 - .L_4)
	.align		4
.L_4:
        /*001c*/ 	.word	index@(_Z11SomaVetoresPiS_S_i)
        /*0020*/ 	.word	0x00000000
.L_5:


//--------------------- .nv.compat                --------------------------
	.section	.nv.compat,"",@"SHT_CUDA_COMPAT_INFO"
	.align	4
        /*0000*/ 	.byte	0x02, 0x09, 0x00, 0x00, 0x02, 0x02, 0x01, 0x00, 0x02, 0x05, 0x05, 0x00, 0x03, 0x07, 0x01, 0x01
        /*0010*/ 	.byte	0x02, 0x03, 0x00, 0x00, 0x02, 0x06, 0x01, 0x00, 0x04, 0x0b, 0x08, 0x00, 0x09, 0x00, 0x00, 0x00
        /*0020*/ 	.byte	0x00, 0x00, 0x00, 0x00


//--------------------- .nv.info._Z11SomaVetoresPiS_S_i --------------------------
	.section	.nv.info._Z11SomaVetoresPiS_S_i,"",@"SHT_CUDA_INFO"
	.sectionflags	@""
	.align	4


	//----- nvinfo : EIATTR_CUDA_API_VERSION
	.align		4
        /*0000*/ 	.byte	0x04, 0x37
        /*0002*/ 	.short	(.L_7 - .L_6)
.L_6:
        /*0004*/ 	.word	0x00000082


	//----- nvinfo : EIATTR_KPARAM_INFO
	.align		4
.L_7:
        /*0008*/ 	.byte	0x04, 0x17
        /*000a*/ 	.short	(.L_9 - .L_8)
.L_8:
        /*000c*/ 	.word	0x00000000
        /*0010*/ 	.short	0x0003
        /*0012*/ 	.short	0x0018
        /*0014*/ 	.byte	0x00, 0xf0, 0x11, 0x00


	//----- nvinfo : EIATTR_KPARAM_INFO
	.align		4
.L_9:
        /*0018*/ 	.byte	0x04, 0x17
        /*001a*/ 	.short	(.L_11 - .L_10)
.L_10:
        /*001c*/ 	.word	0x00000000
        /*0020*/ 	.short	0x0002
        /*0022*/ 	.short	0x0010
        /*0024*/ 	.byte	0x00, 0xf5, 0x21, 0x00


	//----- nvinfo : EIATTR_KPARAM_INFO
	.align		4
.L_11:
        /*0028*/ 	.byte	0x04, 0x17
        /*002a*/ 	.short	(.L_13 - .L_12)
.L_12:
        /*002c*/ 	.word	0x00000000
        /*0030*/ 	.short	0x0001
        /*0032*/ 	.short	0x0008
        /*0034*/ 	.byte	0x00, 0xf5, 0x21, 0x00


	//----- nvinfo : EIATTR_KPARAM_INFO
	.align		4
.L_13:
        /*0038*/ 	.byte	0x04, 0x17
        /*003a*/ 	.short	(.L_15 - .L_14)
.L_14:
        /*003c*/ 	.word	0x00000000
        /*0040*/ 	.short	0x0000
        /*0042*/ 	.short	0x0000
        /*0044*/ 	.byte	0x00, 0xf5, 0x21, 0x00


	//----- nvinfo : EIATTR_SPARSE_MMA_MASK
	.align		4
.L_15:
        /*0048*/ 	.byte	0x03, 0x50
        /*004a*/ 	.short	0x0000


	//----- nvinfo : EIATTR_MAXREG_COUNT
	.align		4
        /*004c*/ 	.byte	0x03, 0x1b
        /*004e*/ 	.short	0x00ff


	//----- nvinfo : EIATTR_MERCURY_ISA_VERSION
	.align		4
        /*0050*/ 	.byte	0x03, 0x5f
        /*0052*/ 	.short	0x0101


	//----- nvinfo : EIATTR_VRC_CTA_INIT_COUNT
	.align		4
        /*0054*/ 	.byte	0x02, 0x4a
	.zero		1
	.zero		1


	//----- nvinfo : EIATTR_EXIT_INSTR_OFFSETS
	.align		4
        /*0058*/ 	.byte	0x04, 0x1c
        /*005a*/ 	.short	(.L_17 - .L_16)


	//   ....[0]....
.L_16:
        /*005c*/ 	.word	0x00000070


	//   ....[1]....
        /*0060*/ 	.word	0x00000130


	//----- nvinfo : EIATTR_CBANK_PARAM_SIZE
	.align		4
.L_17:
        /*0064*/ 	.byte	0x03, 0x19
        /*0066*/ 	.short	0x001c


	//----- nvinfo : EIATTR_PARAM_CBANK
	.align		4
        /*0068*/ 	.byte	0x04, 0x0a
        /*006a*/ 	.short	(.L_19 - .L_18)
	.align		4
.L_18:
        /*006c*/ 	.word	index@(.nv.constant0._Z11SomaVetoresPiS_S_i)
        /*0070*/ 	.short	0x0380
        /*0072*/ 	.short	0x001c


	//----- nvinfo : EIATTR_SW_WAR
	.align		4
.L_19:
        /*0074*/ 	.byte	0x04, 0x36
        /*0076*/ 	.short	(.L_21 - .L_20)
.L_20:
        /*0078*/ 	.word	0x00000008
.L_21:


//--------------------- .nv.callgraph             --------------------------
	.section	.nv.callgraph,"",@"SHT_CUDA_CALLGRAPH"
	.align	4
	.sectionentsize	8
	.align		4
        /*0000*/ 	.word	0x00000000
	.align		4
        /*0004*/ 	.word	0xffffffff
	.align		4
        /*0008*/ 	.word	0x00000000
	.align		4
        /*000c*/ 	.word	0xfffffffe
	.align		4
        /*0010*/ 	.word	0x00000000
	.align		4
        /*0014*/ 	.word	0xfffffffd
	.align		4
        /*0018*/ 	.word	0x00000000
	.align		4
        /*001c*/ 	.word	0xfffffffc


//--------------------- .text._Z11SomaVetoresPiS_S_i --------------------------
	.section	.text._Z11SomaVetoresPiS_S_i,"ax",@progbits
	.align	128
        .global         _Z11SomaVetoresPiS_S_i
        .type           _Z11SomaVetoresPiS_S_i,@function
        .size           _Z11SomaVetoresPiS_S_i,(.L_x_1 - _Z11SomaVetoresPiS_S_i)
        .other          _Z11SomaVetoresPiS_S_i,@"STO_CUDA_ENTRY STV_DEFAULT"
_Z11SomaVetoresPiS_S_i:
.text._Z11SomaVetoresPiS_S_i:
[----:B------:R-:W-:Y:S01]  /*0000*/  LDC R1, c[0x0][0x37c] ;  /* 0x0000df00ff017b82 */ /* 0x000fe20000000800 */
[----:B------:R-:W0:Y:S01]  /*0010*/  S2R R9, SR_CTAID.X ;  /* 0x0000000000097919 */ /* 0x000e220000002500 */
[----:B------:R-:W0:Y:S01]  /*0020*/  LDCU UR4, c[0x0][0x360] ;  /* 0x00006c00ff0477ac */ /* 0x000e220008000800 */
[----:B------:R-:W0:Y:S01]  /*0030*/  S2R R0, SR_TID.X ;  /* 0x0000000000007919 */ /* 0x000e220000002100 */
[----:B------:R-:W1:Y:S01]  /*0040*/  LDCU UR5, c[0x0][0x398] ;  /* 0x00007300ff0577ac */ /* 0x000e620008000800 */
[----:B0-----:R-:W-:-:S05]  /*0050*/  IMAD R9, R9, UR4, R0 ;  /* 0x0000000409097c24 */ /* 0x001fca000f8e0200 */
[----:B-1----:R-:W-:-:S13]  /*0060*/  ISETP.GE.AND P0, PT, R9, UR5, PT ;  /* 0x0000000509007c0c */ /* 0x002fda000bf06270 */
[----:B------:R-:W-:Y:S05]  /*0070*/  @P0 EXIT ;  /* 0x000000000000094d */ /* 0x000fea0003800000 */
[----:B------:R-:W0:Y:S01]  /*0080*/  LDC.64 R2, c[0x0][0x380] ;  /* 0x0000e000ff027b82 */ /* 0x000e220000000a00 */
[----:B------:R-:W1:Y:S07]  /*0090*/  LDCU.64 UR4, c[0x0][0x358] ;  /* 0x00006b00ff0477ac */ /* 0x000e6e0008000a00 */
[----:B------:R-:W2:Y:S08]  /*00a0*/  LDC.64 R4, c[0x0][0x388] ;  /* 0x0000e200ff047b82 */ /* 0x000eb00000000a00 */
[----:B------:R-:W3:Y:S01]  /*00b0*/  LDC.64 R6, c[0x0][0x390] ;  /* 0x0000e400ff067b82 */ /* 0x000ee20000000a00 */
[----:B0-----:R-:W-:-:S06]  /*00c0*/  IMAD.WIDE R2, R9, 0x4, R2 ;  /* 0x0000000409027825 */ /* 0x001fcc00078e0202 */
[----:B-1----:R-:W4:Y:S01]  /*00d0*/  LDG.E R2, desc[UR4][R2.64] ;  /* 0x0000000402027981 */ /* 0x002f22000c1e1900 */
[----:B--2---:R-:W-:-:S06]  /*00e0*/  IMAD.WIDE R4, R9, 0x4, R4 ;  /* 0x0000000409047825 */ /* 0x004fcc00078e0204 */
[----:B------:R-:W4:Y:S01]  /*00f0*/  LDG.E R5, desc[UR4][R4.64] ;  /* 0x0000000404057981 */ /* 0x000f22000c1e1900 */
[----:B---3--:R-:W-:Y:S01]  /*0100*/  IMAD.WIDE R6, R9, 0x4, R6 ;  /* 0x0000000409067825 */ /* 0x008fe200078e0206 */
[----:B----4-:R-:W-:-:S05]  /*0110*/  IADD3 R9, PT, PT, R2, R5, RZ ;  /* 0x0000000502097210 */ /* 0x010fca0007ffe0ff */
[----:B------:R-:W-:Y:S01]  /*0120*/  STG.E desc[UR4][R6.64], R9 ;  /* 0x0000000906007986 */ /* 0x000fe2000c101904 */
[----:B------:R-:W-:Y:S05]  /*0130*/  EXIT ;  /* 0x000000000000794d */ /* 0x000fea0003800000 */
.L_x_0:
[----:B------:R-:W-:-:S00]  /*0140*/  BRA `(.L_x_0) ;  /* 0xfffffffc00fc7947 */ /* 0x000fc0000383ffff */
[----:B------:R-:W-:-:S00]  /*0150*/  NOP ;  /* 0x0000000000007918 */ /* 0x000fc00000000000 */
        /* <DEDUP_REMOVED lines=10> */
.L_x_1:


//--------------------- .nv.shared.reserved.0     --------------------------
	.section	.nv.shared.reserved.0,"aw",@nobits
	.weak		__nv_reservedSMEM_offset_0_alias
	.size		__nv_reservedSMEM_offset_0_alias, 0, 64
	.other		__nv_reservedSMEM_offset_0_alias,@"STO_CUDA_RESERVED_SHARED STV_DEFAULT"
__nv_reservedSMEM_offset_0_alias:
	.zero		0
	.zero		64


//--------------------- .nv.constant0._Z11SomaVetoresPiS_S_i --------------------------
	.section	.nv.constant0._Z11SomaVetoresPiS_S_i,"a",@progbits
	.sectionflags	@""
	.align	4
.nv.constant0._Z11SomaVetoresPiS_S_i:
	.zero		924


//--------------------- SYMBOLS --------------------------

	.type		.nv.reservedSmem.offset0,@object
	.size		.nv.reservedSmem.offset0,0x4
